	.headerflags	@"EF_CUDA_TEXMODE_UNIFIED EF_CUDA_64BIT_ADDRESS EF_CUDA_ACCELERATORS EF_CUDA_SM90 EF_CUDA_VIRTUAL_SM(EF_CUDA_SM90)"
	.elftype	@"ET_EXEC"


//--------------------- .nv.info                  --------------------------
	.section	.nv.info,"",@"SHT_CUDA_INFO"
	.align	4


	//----- nvinfo : EIATTR_REGCOUNT
	.align		4
        /*0000*/ 	.byte	0x04, 0x2f
        /*0002*/ 	.short	(.L_1 - .L_0)
	.align		4
.L_0:
        /*0004*/ 	.word	index@(triton_poi_fused_clone_8)
        /*0008*/ 	.word	0x0000000e


	//----- nvinfo : EIATTR_MIN_STACK_SIZE
	.align		4
.L_1:
        /*000c*/ 	.byte	0x04, 0x12
        /*000e*/ 	.short	(.L_3 - .L_2)
	.align		4
.L_2:
        /*0010*/ 	.word	index@(triton_poi_fused_clone_8)
        /*0014*/ 	.word	0x00000000


	//----- nvinfo : EIATTR_FRAME_SIZE
	.align		4
.L_3:
        /*0018*/ 	.byte	0x04, 0x11
        /*001a*/ 	.short	(.L_5 - .L_4)
	.align		4
.L_4:
        /*001c*/ 	.word	index@(triton_poi_fused_clone_8)
        /*0020*/ 	.word	0x00000000


	//----- nvinfo : EIATTR_MIN_STACK_SIZE
	.align		4
.L_5:
        /*0024*/ 	.byte	0x04, 0x12
        /*0026*/ 	.short	(.L_7 - .L_6)
	.align		4
.L_6:
        /*0028*/ 	.word	index@(triton_poi_fused_clone_8)
        /*002c*/ 	.word	0x00000000
.L_7:


//--------------------- .nv.info.triton_poi_fused_clone_8 --------------------------
	.section	.nv.info.triton_poi_fused_clone_8,"",@"SHT_CUDA_INFO"
	.sectionflags	@""
	.align	4


	//----- nvinfo : EIATTR_CUDA_API_VERSION
	.align		4
        /*0000*/ 	.byte	0x04, 0x37
        /*0002*/ 	.short	(.L_9 - .L_8)
.L_8:
        /*0004*/ 	.word	0x0000007c


	//----- nvinfo : EIATTR_KPARAM_INFO
	.align		4
.L_9:
        /*0008*/ 	.byte	0x04, 0x17
        /*000a*/ 	.short	(.L_11 - .L_10)
.L_10:
        /*000c*/ 	.word	0x00000000
        /*0010*/ 	.short	0x0003
        /*0012*/ 	.short	0x0018
        /*0014*/ 	.byte	0x00, 0xf0, 0x11, 0x00


	//----- nvinfo : EIATTR_KPARAM_INFO
	.align		4
.L_11:
        /*0018*/ 	.byte	0x04, 0x17
        /*001a*/ 	.short	(.L_13 - .L_12)
.L_12:
        /*001c*/ 	.word	0x00000000
        /*0020*/ 	.short	0x0002
        /*0022*/ 	.short	0x0010
        /*0024*/ 	.byte	0x00, 0xf4, 0x21, 0x00


	//----- nvinfo : EIATTR_KPARAM_INFO
	.align		4
.L_13:
        /*0028*/ 	.byte	0x04, 0x17
        /*002a*/ 	.short	(.L_15 - .L_14)
.L_14:
        /*002c*/ 	.word	0x00000000
        /*0030*/ 	.short	0x0001
        /*0032*/ 	.short	0x0008
        /*0034*/ 	.byte	0x00, 0xf4, 0x21, 0x00


	//----- nvinfo : EIATTR_KPARAM_INFO
	.align		4
.L_15:
        /*0038*/ 	.byte	0x04, 0x17
        /*003a*/ 	.short	(.L_17 - .L_16)
.L_16:
        /*003c*/ 	.word	0x00000000
        /*0040*/ 	.short	0x0000
        /*0042*/ 	.short	0x0000
        /*0044*/ 	.byte	0x00, 0xf4, 0x21, 0x00


	//----- nvinfo : EIATTR_SPARSE_MMA_MASK
	.align		4
.L_17:
        /*0048*/ 	.byte	0x03, 0x50
        /*004a*/ 	.short	0x0000


	//----- nvinfo : EIATTR_MAXREG_COUNT
	.align		4
        /*004c*/ 	.byte	0x03, 0x1b
        /*004e*/ 	.short	0x00ff


	//----- nvinfo : EIATTR_EXIT_INSTR_OFFSETS
	.align		4
        /*0050*/ 	.byte	0x04, 0x1c
        /*0052*/ 	.short	(.L_19 - .L_18)


	//   ....[0]....
.L_18:
        /*0054*/ 	.word	0x00000230


	//   ....[1]....
        /*0058*/ 	.word	0x00000250


	//----- nvinfo : EIATTR_REQNTID
	.align		4
.L_19:
        /*005c*/ 	.byte	0x04, 0x10
        /*005e*/ 	.short	(.L_21 - .L_20)
.L_20:
        /*0060*/ 	.word	0x00000080
        /*0064*/ 	.word	0x00000001
        /*0068*/ 	.word	0x00000001


	//----- nvinfo : EIATTR_CBANK_PARAM_SIZE
	.align		4
.L_21:
        /*006c*/ 	.byte	0x03, 0x19
        /*006e*/ 	.short	0x001c


	//----- nvinfo : EIATTR_PARAM_CBANK
	.align		4
        /*0070*/ 	.byte	0x04, 0x0a
        /*0072*/ 	.short	(.L_23 - .L_22)
	.align		4
.L_22:
        /*0074*/ 	.word	index@(.nv.constant0.triton_poi_fused_clone_8)
        /*0078*/ 	.short	0x0210
        /*007a*/ 	.short	0x001c


	//----- nvinfo : EIATTR_SW_WAR
	.align		4
.L_23:
        /*007c*/ 	.byte	0x04, 0x36
        /*007e*/ 	.short	(.L_25 - .L_24)
.L_24:
        /*0080*/ 	.word	0x00000008
.L_25:


//--------------------- .nv.callgraph             --------------------------
	.section	.nv.callgraph,"",@"SHT_CUDA_CALLGRAPH"
	.align	4
	.sectionentsize	8
	.align		4
        /*0000*/ 	.word	0x00000000
	.align		4
        /*0004*/ 	.word	0xffffffff
	.align		4
        /*0008*/ 	.word	0x00000000
	.align		4
        /*000c*/ 	.word	0xfffffffe
	.align		4
        /*0010*/ 	.word	0x00000000
	.align		4
        /*0014*/ 	.word	0xfffffffd
	.align		4
        /*0018*/ 	.word	0x00000000
	.align		4
        /*001c*/ 	.word	0xfffffffc


//--------------------- .text.triton_poi_fused_clone_8 --------------------------
	.section	.text.triton_poi_fused_clone_8,"ax",@progbits
	.align	128
        .global         triton_poi_fused_clone_8
        .type           triton_poi_fused_clone_8,@function
        .size           triton_poi_fused_clone_8,(.L_x_1 - triton_poi_fused_clone_8)
        .other          triton_poi_fused_clone_8,@"STO_CUDA_ENTRY STV_DEFAULT"
triton_poi_fused_clone_8:
.text.triton_poi_fused_clone_8:
[----:B------:R-:W0:Y:S02]  /*0000*/  LDC R1, c[0x0][0x28] ;  /* 0x00000a00ff017b82 */ /* 0x000e240000000800 */
[----:B------:R-:W1:Y:S01]  /*0010*/  S2R R0, SR_TID.X ;  /* 0x0000000000007919 */ /* 0x000e620000002100 */
[----:B------:R-:W-:Y:S01]  /*0020*/  ULDC.64 UR4, c[0x0][0x208] ;  /* 0x0000820000047ab9 */ /* 0x000fe20000000a00 */
[----:B------:R-:W2:Y:S01]  /*0030*/  S2R R5, SR_CTAID.X ;  /* 0x0000000000057919 */ /* 0x000ea20000002500 */
[----:B-1----:R-:W-:Y:S01]  /*0040*/  IMAD.SHL.U32 R0, R0, 0x2, RZ ;  /* 0x0000000200007824 */ /* 0x002fe200078e00ff */
[----:B--2---:R-:W-:-:S04]  /*0050*/  SHF.R.S32.HI R9, RZ, 0x17, R5 ;  /* 0x00000017ff097819 */ /* 0x004fc80000011405 */
[----:B------:R-:W-:Y:S02]  /*0060*/  LOP3.LUT R0, R0, 0xfe, RZ, 0xc0, !PT ;  /* 0x000000fe00007812 */ /* 0x000fe400078ec0ff */
[----:B------:R-:W-:-:S03]  /*0070*/  SGXT R9, R9, 0x1 ;  /* 0x000000010909781a */ /* 0x000fc60000000200 */
[----:B------:R-:W-:Y:S02]  /*0080*/  IMAD R0, R5, 0x100, R0 ;  /* 0x0000010005007824 */ /* 0x000fe400078e0200 */
[----:B------:R-:W1:Y:S03]  /*0090*/  LDC.64 R4, c[0x0][0x218] ;  /* 0x00008600ff047b82 */ /* 0x000e660000000a00 */
[----:B------:R-:W-:Y:S02]  /*00a0*/  SHF.R.S32.HI R3, RZ, 0x1f, R0 ;  /* 0x0000001fff037819 */ /* 0x000fe40000011400 */
[-C--:B------:R-:W-:Y:S02]  /*00b0*/  LEA.HI R10, R9, R0.reuse, RZ, 0x6 ;  /* 0x00000000090a7211 */ /* 0x080fe400078f30ff */
[----:B------:R-:W-:Y:S02]  /*00c0*/  LEA.HI R6, R3, R0, RZ, 0x2 ;  /* 0x0000000003067211 */ /* 0x000fe400078f10ff */
[----:B------:R-:W2:Y:S01]  /*00d0*/  LDC.64 R2, c[0x0][0x210] ;  /* 0x00008400ff027b82 */ /* 0x000ea20000000a00 */
[----:B------:R-:W-:-:S02]  /*00e0*/  SHF.R.S32.HI R10, RZ, 0x6, R10 ;  /* 0x00000006ff0a7819 */ /* 0x000fc4000001140a */
[--C-:B------:R-:W-:Y:S02]  /*00f0*/  SHF.R.S32.HI R7, RZ, 0x2, R6.reuse ;  /* 0x00000002ff077819 */ /* 0x100fe40000011406 */
[----:B------:R-:W-:Y:S02]  /*0100*/  SHF.R.S32.HI R8, RZ, 0x1f, R6 ;  /* 0x0000001fff087819 */ /* 0x000fe40000011406 */
[----:B------:R-:W-:Y:S02]  /*0110*/  LOP3.LUT R9, R6, 0xfffffffc, RZ, 0xc0, !PT ;  /* 0xfffffffc06097812 */ /* 0x000fe400078ec0ff */
[----:B------:R-:W-:Y:S02]  /*0120*/  LEA.HI R8, R8, R7, RZ, 0x4 ;  /* 0x0000000708087211 */ /* 0x000fe400078f20ff */
[C---:B------:R-:W-:Y:S01]  /*0130*/  ISETP.GE.AND P0, PT, R0.reuse, 0xc0, PT ;  /* 0x000000c00000780c */ /* 0x040fe20003f06270 */
[----:B------:R-:W-:Y:S01]  /*0140*/  IMAD.IADD R9, R0, 0x1, -R9 ;  /* 0x0000000100097824 */ /* 0x000fe200078e0a09 */
[----:B------:R-:W-:-:S03]  /*0150*/  LOP3.LUT R8, R8, 0xfffffff0, RZ, 0xc0, !PT ;  /* 0xfffffff008087812 */ /* 0x000fc600078ec0ff */
[----:B------:R-:W-:Y:S01]  /*0160*/  IMAD R9, R10, 0x4, R9 ;  /* 0x000000040a097824 */ /* 0x000fe200078e0209 */
[----:B------:R-:W-:Y:S01]  /*0170*/  CS2R R10, SRZ ;  /* 0x00000000000a7805 */ /* 0x000fe2000001ff00 */
[----:B------:R-:W-:Y:S02]  /*0180*/  IMAD.IADD R8, R7, 0x1, -R8 ;  /* 0x0000000107087824 */ /* 0x000fe400078e0a08 */
[----:B-1----:R-:W-:-:S04]  /*0190*/  IMAD.WIDE R4, R9, 0x4, R4 ;  /* 0x0000000409047825 */ /* 0x002fc800078e0204 */
[----:B------:R-:W-:Y:S01]  /*01a0*/  IMAD R7, R8, 0xc, R9 ;  /* 0x0000000c08077824 */ /* 0x000fe200078e0209 */
[----:B------:R-:W-:Y:S01]  /*01b0*/  CS2R R8, SRZ ;  /* 0x0000000000087805 */ /* 0x000fe2000001ff00 */
[----:B------:R-:W3:Y:S02]  /*01c0*/  @!P0 LDG.E.EL.64 R10, desc[UR4][R4.64] ;  /* 0x00000004040a8981 */ /* 0x000ee4000c2e1b00 */
[----:B--2---:R-:W-:Y:S02]  /*01d0*/  IMAD.WIDE R2, R7, 0x4, R2 ;  /* 0x0000000407027825 */ /* 0x004fe400078e0202 */
[----:B------:R-:W1:Y:S03]  /*01e0*/  LDC.64 R6, c[0x0][0x220] ;  /* 0x00008800ff067b82 */ /* 0x000e660000000a00 */
[----:B------:R-:W3:Y:S01]  /*01f0*/  @!P0 LDG.E.64 R8, desc[UR4][R2.64] ;  /* 0x0000000402088981 */ /* 0x000ee2000c1e1b00 */
[----:B-1----:R-:W-:-:S04]  /*0200*/  IMAD.WIDE R6, R0, 0x4, R6 ;  /* 0x0000000400067825 */ /* 0x002fc800078e0206 */
[----:B---3--:R-:W-:Y:S01]  /*0210*/  FADD R8, R10, R8 ;  /* 0x000000080a087221 */ /* 0x008fe20000000000 */
[----:B------:R-:W-:Y:S01]  /*0220*/  FADD R9, R11, R9 ;  /* 0x000000090b097221 */ /* 0x000fe20000000000 */
[----:B------:R-:W-:Y:S06]  /*0230*/  @P0 EXIT ;  /* 0x000000000000094d */ /* 0x000fec0003800000 */
[----:B------:R-:W-:Y:S01]  /*0240*/  STG.E.64 desc[UR4][R6.64], R8 ;  /* 0x0000000806007986 */ /* 0x000fe2000c101b04 */
[----:B------:R-:W-:Y:S05]  /*0250*/  EXIT ;  /* 0x000000000000794d */ /* 0x000fea0003800000 */
.L_x_0:
[----:B------:R-:W-:-:S00]  /*0260*/  BRA `(.L_x_0) ;  /* 0xfffffffc00fc7947 */ /* 0x000fc0000383ffff */
[----:B------:R-:W-:-:S00]  /*0270*/  NOP ;  /* 0x0000000000007918 */ /* 0x000fc00000000000 */
        /* <DEDUP_REMOVED lines=8> */
.L_x_1:


//--------------------- .nv.constant0.triton_poi_fused_clone_8 --------------------------
	.section	.nv.constant0.triton_poi_fused_clone_8,"a",@progbits
	.sectionflags	@""
	.align	4
.nv.constant0.triton_poi_fused_clone_8:
	.zero		556
